//
// Generated by NVIDIA NVVM Compiler
//
// Compiler Build ID: CL-36424714
// Cuda compilation tools, release 13.0, V13.0.88
// Based on NVVM 20.0.0
//

.version 9.0
.target sm_100
.address_size 64

	// .globl	_Z10data_mergePjS_

.visible .entry _Z10data_mergePjS_(
	.param .u64 .ptr .align 1 _Z10data_mergePjS__param_0,
	.param .u64 .ptr .align 1 _Z10data_mergePjS__param_1
)
{
	.reg .b32 	%r<8>;
	.reg .b64 	%rd<8>;

	ld.param.u64 	%rd1, [_Z10data_mergePjS__param_0];
	ld.param.u64 	%rd2, [_Z10data_mergePjS__param_1];
	cvta.to.global.u64 	%rd3, %rd2;
	cvta.to.global.u64 	%rd4, %rd1;
	mov.u32 	%r1, %ctaid.x;
	mov.u32 	%r2, %ntid.x;
	mov.u32 	%r3, %tid.x;
	mad.lo.s32 	%r4, %r1, %r2, %r3;
	mul.wide.u32 	%rd5, %r4, 4;
	add.s64 	%rd6, %rd4, %rd5;
	ld.global.u32 	%r5, [%rd6];
	add.s64 	%rd7, %rd3, %rd5;
	ld.global.u32 	%r6, [%rd7];
	or.b32  	%r7, %r6, %r5;
	st.global.u32 	[%rd6], %r7;
	ret;

}


// ===== COMPILED SASS (sm_100) =====

	.target	sm_100

	.elftype	@"ET_EXEC"


//--------------------- .note.nv.tkinfo           --------------------------
	.section	.note.nv.tkinfo,"",@"SHT_NOTE"
	.sectionflags	@"SHF_NOTE_NV_TKINFO"
	.tkinfo
        /*0018*/ 	.word	0x00000002
        /*0030*/ 	.string	""
        /*0030*/ 	.string	"ptxas"
        /*0030*/ 	.string	"Cuda compilation tools, release 13.0, V13.0.88"
        /*0030*/ 	.string	"Build cuda_13.0.r13.0/compiler.36424714_0"
        /*0030*/ 	.string	"-arch sm_100 -m 64 "



//--------------------- .note.nv.cuinfo           --------------------------
	.section	.note.nv.cuinfo,"",@"SHT_NOTE"
	.sectionflags	@"SHF_NOTE_NV_CUINFO"
        /*0018*/ 	.short	0x0002
        /*001a*/ 	.short	0x0064
        /*001c*/ 	.short	0x0082
	.zero		2


//--------------------- .nv.info                  --------------------------
	.section	.nv.info,"",@"SHT_CUDA_INFO"
	.align	4


	//----- nvinfo : EIATTR_REGCOUNT
	.align		4
        /*0000*/ 	.byte	0x04, 0x2f
        /*0002*/ 	.short	(.L_1 - .L_0)
	.align		4
.L_0:
        /*0004*/ 	.word	index@(_Z10data_mergePjS_)
        /*0008*/ 	.word	0x0000000a


	//----- nvinfo : EIATTR_FRAME_SIZE
	.align		4
.L_1:
        /*000c*/ 	.byte	0x04, 0x11
        /*000e*/ 	.short	(.L_3 - .L_2)
	.align		4
.L_2:
        /*0010*/ 	.word	index@(_Z10data_mergePjS_)
        /*0014*/ 	.word	0x00000000


	//----- nvinfo : EIATTR_MIN_STACK_SIZE
	.align		4
.L_3:
        /*0018*/ 	.byte	0x04, 0x12
        /*001a*/ 	.short	(.L_5 - .L_4)
	.align		4
.L_4:
        /*001c*/ 	.word	index@(_Z10data_mergePjS_)
        /*0020*/ 	.word	0x00000000
.L_5:


//--------------------- .nv.compat                --------------------------
	.section	.nv.compat,"",@"SHT_CUDA_COMPAT_INFO"
	.align	4
        /*0000*/ 	.byte	0x02, 0x09, 0x00, 0x00, 0x02, 0x02, 0x01, 0x00, 0x02, 0x05, 0x05, 0x00, 0x03, 0x07, 0x01, 0x01
        /*0010*/ 	.byte	0x02, 0x03, 0x00, 0x00, 0x02, 0x06, 0x01, 0x00, 0x04, 0x0b, 0x08, 0x00, 0x09, 0x00, 0x00, 0x00
        /*0020*/ 	.byte	0x00, 0x00, 0x00, 0x00


//--------------------- .nv.info._Z10data_mergePjS_ --------------------------
	.section	.nv.info._Z10data_mergePjS_,"",@"SHT_CUDA_INFO"
	.sectionflags	@""
	.align	4


	//----- nvinfo : EIATTR_CUDA_API_VERSION
	.align		4
        /*0000*/ 	.byte	0x04, 0x37
        /*0002*/ 	.short	(.L_7 - .L_6)
.L_6:
        /*0004*/ 	.word	0x00000082


	//----- nvinfo : EIATTR_KPARAM_INFO
	.align		4
.L_7:
        /*0008*/ 	.byte	0x04, 0x17
        /*000a*/ 	.short	(.L_9 - .L_8)
.L_8:
        /*000c*/ 	.word	0x00000000
        /*0010*/ 	.short	0x0001
        /*0012*/ 	.short	0x0008
        /*0014*/ 	.byte	0x00, 0xf5, 0x21, 0x00


	//----- nvinfo : EIATTR_KPARAM_INFO
	.align		4
.L_9:
        /*0018*/ 	.byte	0x04, 0x17
        /*001a*/ 	.short	(.L_11 - .L_10)
.L_10:
        /*001c*/ 	.word	0x00000000
        /*0020*/ 	.short	0x0000
        /*0022*/ 	.short	0x0000
        /*0024*/ 	.byte	0x00, 0xf5, 0x21, 0x00


	//----- nvinfo : EIATTR_SPARSE_MMA_MASK
	.align		4
.L_11:
        /*0028*/ 	.byte	0x03, 0x50
        /*002a*/ 	.short	0x0000


	//----- nvinfo : EIATTR_MAXREG_COUNT
	.align		4
        /*002c*/ 	.byte	0x03, 0x1b
        /*002e*/ 	.short	0x00ff


	//----- nvinfo : EIATTR_MERCURY_ISA_VERSION
	.align		4
        /*0030*/ 	.byte	0x03, 0x5f
        /*0032*/ 	.short	0x0101


	//----- nvinfo : EIATTR_VRC_CTA_INIT_COUNT
	.align		4
        /*0034*/ 	.byte	0x02, 0x4a
	.zero		1
	.zero		1


	//----- nvinfo : EIATTR_EXIT_INSTR_OFFSETS
	.align		4
        /*0038*/ 	.byte	0x04, 0x1c
        /*003a*/ 	.short	(.L_13 - .L_12)


	//   ....[0]....
.L_12:
        /*003c*/ 	.word	0x000000e0


	//----- nvinfo : EIATTR_CBANK_PARAM_SIZE
	.align		4
.L_13:
        /*0040*/ 	.byte	0x03, 0x19
        /*0042*/ 	.short	0x0010


	//----- nvinfo : EIATTR_PARAM_CBANK
	.align		4
        /*0044*/ 	.byte	0x04, 0x0a
        /*0046*/ 	.short	(.L_15 - .L_14)
	.align		4
.L_14:
        /*0048*/ 	.word	index@(.nv.constant0._Z10data_mergePjS_)
        /*004c*/ 	.short	0x0380
        /*004e*/ 	.short	0x0010


	//----- nvinfo : EIATTR_SW_WAR
	.align		4
.L_15:
        /*0050*/ 	.byte	0x04, 0x36
        /*0052*/ 	.short	(.L_17 - .L_16)
.L_16:
        /*0054*/ 	.word	0x00000008
.L_17:


//--------------------- .nv.callgraph             --------------------------
	.section	.nv.callgraph,"",@"SHT_CUDA_CALLGRAPH"
	.align	4
	.sectionentsize	8
	.align		4
        /*0000*/ 	.word	0x00000000
	.align		4
        /*0004*/ 	.word	0xffffffff
	.align		4
        /*0008*/ 	.word	0x00000000
	.align		4
        /*000c*/ 	.word	0xfffffffe
	.align		4
        /*0010*/ 	.word	0x00000000
	.align		4
        /*0014*/ 	.word	0xfffffffd
	.align		4
        /*0018*/ 	.word	0x00000000
	.align		4
        /*001c*/ 	.word	0xfffffffc


//--------------------- .text._Z10data_mergePjS_  --------------------------
	.section	.text._Z10data_mergePjS_,"ax",@progbits
	.align	128
        .global         _Z10data_mergePjS_
        .type           _Z10data_mergePjS_,@function
        .size           _Z10data_mergePjS_,(.L_x_1 - _Z10data_mergePjS_)
        .other          _Z10data_mergePjS_,@"STO_CUDA_ENTRY STV_DEFAULT"
_Z10data_mergePjS_:
.text._Z10data_mergePjS_:
[----:B------:R-:W-:Y:S01]  /*0000*/  LDC R1, c[0x0][0x37c] ;  /* 0x0000df00ff017b82 */ /* 0x000fe20000000800 */
[----:B------:R-:W0:Y:S07]  /*0010*/  S2R R0, SR_TID.X ;  /* 0x0000000000007919 */ /* 0x000e2e0000002100 */
[----:B------:R-:W0:Y:S01]  /*0020*/  S2UR UR6, SR_CTAID.X ;  /* 0x00000000000679c3 */ /* 0x000e220000002500 */
[----:B------:R-:W1:Y:S07]  /*0030*/  LDCU.64 UR4, c[0x0][0x358] ;  /* 0x00006b00ff0477ac */ /* 0x000e6e0008000a00 */
[----:B------:R-:W0:Y:S08]  /*0040*/  LDC R7, c[0x0][0x360] ;  /* 0x0000d800ff077b82 */ /* 0x000e300000000800 */
[----:B------:R-:W2:Y:S08]  /*0050*/  LDC.64 R4, c[0x0][0x388] ;  /* 0x0000e200ff047b82 */ /* 0x000eb00000000a00 */
[----:B------:R-:W3:Y:S01]  /*0060*/  LDC.64 R2, c[0x0][0x380] ;  /* 0x0000e000ff027b82 */ /* 0x000ee20000000a00 */
[----:B0-----:R-:W-:-:S04]  /*0070*/  IMAD R7, R7, UR6, R0 ;  /* 0x0000000607077c24 */ /* 0x001fc8000f8e0200 */
[----:B--2---:R-:W-:-:S06]  /*0080*/  IMAD.WIDE.U32 R4, R7, 0x4, R4 ;  /* 0x0000000407047825 */ /* 0x004fcc00078e0004 */
[----:B-1----:R-:W2:Y:S01]  /*0090*/  LDG.E R5, desc[UR4][R4.64] ;  /* 0x0000000404057981 */ /* 0x002ea2000c1e1900 */
[----:B---3--:R-:W-:-:S05]  /*00a0*/  IMAD.WIDE.U32 R2, R7, 0x4, R2 ;  /* 0x0000000407027825 */ /* 0x008fca00078e0002 */
[----:B------:R-:W2:Y:S02]  /*00b0*/  LDG.E R0, desc[UR4][R2.64] ;  /* 0x0000000402007981 */ /* 0x000ea4000c1e1900 */
[----:B--2---:R-:W-:-:S05]  /*00c0*/  LOP3.LUT R7, R5, R0, RZ, 0xfc, !PT ;  /* 0x0000000005077212 */ /* 0x004fca00078efcff */
[----:B------:R-:W-:Y:S01]  /*00d0*/  STG.E desc[UR4][R2.64], R7 ;  /* 0x0000000702007986 */ /* 0x000fe2000c101904 */
[----:B------:R-:W-:Y:S05]  /*00e0*/  EXIT ;  /* 0x000000000000794d */ /* 0x000fea0003800000 */
.L_x_0:
[----:B------:R-:W-:-:S00]  /*00f0*/  BRA `(.L_x_0) ;  /* 0xfffffffc00fc7947 */ /* 0x000fc0000383ffff */
[----:B------:R-:W-:-:S00]  /*0100*/  NOP ;  /* 0x0000000000007918 */ /* 0x000fc00000000000 */
[----:B------:R-:W-:-:S00]  /*0110*/  NOP ;  /* 0x0000000000007918 */ /* 0x000fc00000000000 */
[----:B------:R-:W-:-:S00]  /*0120*/  NOP ;  /* 0x0000000000007918 */ /* 0x000fc00000000000 */
[----:B------:R-:W-:-:S00]  /*0130*/  NOP ;  /* 0x0000000000007918 */ /* 0x000fc00000000000 */
[----:B------:R-:W-:-:S00]  /*0140*/  NOP ;  /* 0x0000000000007918 */ /* 0x000fc00000000000 */
[----:B------:R-:W-:-:S00]  /*0150*/  NOP ;  /* 0x0000000000007918 */ /* 0x000fc00000000000 */
[----:B------:R-:W-:-:S00]  /*0160*/  NOP ;  /* 0x0000000000007918 */ /* 0x000fc00000000000 */
[----:B------:R-:W-:-:S00]  /*0170*/  NOP ;  /* 0x0000000000007918 */ /* 0x000fc00000000000 */
.L_x_1:


//--------------------- .nv.shared.reserved.0     --------------------------
	.section	.nv.shared.reserved.0,"aw",@nobits
	.weak		__nv_reservedSMEM_offset_0_alias
	.size		__nv_reservedSMEM_offset_0_alias, 0, 64
	.other		__nv_reservedSMEM_offset_0_alias,@"STO_CUDA_RESERVED_SHARED STV_DEFAULT"
__nv_reservedSMEM_offset_0_alias:
	.zero		0
	.zero		64


//--------------------- .nv.constant0._Z10data_mergePjS_ --------------------------
	.section	.nv.constant0._Z10data_mergePjS_,"a",@progbits
	.sectionflags	@""
	.align	4
.nv.constant0._Z10data_mergePjS_:
	.zero		912


//--------------------- SYMBOLS --------------------------

	.type		.nv.reservedSmem.offset0,@object
	.size		.nv.reservedSmem.offset0,0x4
